//
// Generated by NVIDIA NVVM Compiler
//
// Compiler Build ID: CL-36424714
// Cuda compilation tools, release 13.0, V13.0.88
// Based on NVVM 20.0.0
//

.version 9.0
.target sm_100
.address_size 64

	// .globl	_Z9vectorAddPiS_S_i

.visible .entry _Z9vectorAddPiS_S_i(
	.param .u64 .ptr .align 1 _Z9vectorAddPiS_S_i_param_0,
	.param .u64 .ptr .align 1 _Z9vectorAddPiS_S_i_param_1,
	.param .u64 .ptr .align 1 _Z9vectorAddPiS_S_i_param_2,
	.param .u32 _Z9vectorAddPiS_S_i_param_3
)
{
	.reg .b32 	%r<14>;
	.reg .b64 	%rd<11>;

	ld.param.u64 	%rd1, [_Z9vectorAddPiS_S_i_param_0];
	ld.param.u64 	%rd2, [_Z9vectorAddPiS_S_i_param_1];
	ld.param.u64 	%rd3, [_Z9vectorAddPiS_S_i_param_2];
	ld.param.u32 	%r1, [_Z9vectorAddPiS_S_i_param_3];
	cvta.to.global.u64 	%rd4, %rd3;
	cvta.to.global.u64 	%rd5, %rd2;
	cvta.to.global.u64 	%rd6, %rd1;
	mov.u32 	%r2, %ctaid.y;
	mov.u32 	%r3, %ntid.y;
	mov.u32 	%r4, %tid.y;
	mad.lo.s32 	%r5, %r2, %r3, %r4;
	mov.u32 	%r6, %ctaid.x;
	mov.u32 	%r7, %ntid.x;
	mov.u32 	%r8, %tid.x;
	mad.lo.s32 	%r9, %r6, %r7, %r8;
	mad.lo.s32 	%r10, %r1, %r5, %r9;
	mul.wide.s32 	%rd7, %r10, 4;
	add.s64 	%rd8, %rd6, %rd7;
	ld.global.u32 	%r11, [%rd8];
	add.s64 	%rd9, %rd5, %rd7;
	ld.global.u32 	%r12, [%rd9];
	add.s32 	%r13, %r12, %r11;
	add.s64 	%rd10, %rd4, %rd7;
	st.global.u32 	[%rd10], %r13;
	ret;

}


// ===== COMPILED SASS (sm_100) =====

	.target	sm_100

	.elftype	@"ET_EXEC"


//--------------------- .note.nv.tkinfo           --------------------------
	.section	.note.nv.tkinfo,"",@"SHT_NOTE"
	.sectionflags	@"SHF_NOTE_NV_TKINFO"
	.tkinfo
        /*0018*/ 	.word	0x00000002
        /*0030*/ 	.string	""
        /*0030*/ 	.string	"ptxas"
        /*0030*/ 	.string	"Cuda compilation tools, release 13.0, V13.0.88"
        /*0030*/ 	.string	"Build cuda_13.0.r13.0/compiler.36424714_0"
        /*0030*/ 	.string	"-arch sm_100 -m 64 "



//--------------------- .note.nv.cuinfo           --------------------------
	.section	.note.nv.cuinfo,"",@"SHT_NOTE"
	.sectionflags	@"SHF_NOTE_NV_CUINFO"
        /*0018*/ 	.short	0x0002
        /*001a*/ 	.short	0x0064
        /*001c*/ 	.short	0x0082
	.zero		2


//--------------------- .nv.info                  --------------------------
	.section	.nv.info,"",@"SHT_CUDA_INFO"
	.align	4


	//----- nvinfo : EIATTR_REGCOUNT
	.align		4
        /*0000*/ 	.byte	0x04, 0x2f
        /*0002*/ 	.short	(.L_1 - .L_0)
	.align		4
.L_0:
        /*0004*/ 	.word	index@(_Z9vectorAddPiS_S_i)
        /*0008*/ 	.word	0x0000000c


	//----- nvinfo : EIATTR_FRAME_SIZE
	.align		4
.L_1:
        /*000c*/ 	.byte	0x04, 0x11
        /*000e*/ 	.short	(.L_3 - .L_2)
	.align		4
.L_2:
        /*0010*/ 	.word	index@(_Z9vectorAddPiS_S_i)
        /*0014*/ 	.word	0x00000000


	//----- nvinfo : EIATTR_MIN_STACK_SIZE
	.align		4
.L_3:
        /*0018*/ 	.byte	0x04, 0x12
        /*001a*/ 	.short	(.L_5 - .L_4)
	.align		4
.L_4:
        /*001c*/ 	.word	index@(_Z9vectorAddPiS_S_i)
        /*0020*/ 	.word	0x00000000
.L_5:


//--------------------- .nv.compat                --------------------------
	.section	.nv.compat,"",@"SHT_CUDA_COMPAT_INFO"
	.align	4
        /*0000*/ 	.byte	0x02, 0x09, 0x00, 0x00, 0x02, 0x02, 0x01, 0x00, 0x02, 0x05, 0x05, 0x00, 0x03, 0x07, 0x01, 0x01
        /*0010*/ 	.byte	0x02, 0x03, 0x00, 0x00, 0x02, 0x06, 0x01, 0x00, 0x04, 0x0b, 0x08, 0x00, 0x09, 0x00, 0x00, 0x00
        /*0020*/ 	.byte	0x00, 0x00, 0x00, 0x00


//--------------------- .nv.info._Z9vectorAddPiS_S_i --------------------------
	.section	.nv.info._Z9vectorAddPiS_S_i,"",@"SHT_CUDA_INFO"
	.sectionflags	@""
	.align	4


	//----- nvinfo : EIATTR_CUDA_API_VERSION
	.align		4
        /*0000*/ 	.byte	0x04, 0x37
        /*0002*/ 	.short	(.L_7 - .L_6)
.L_6:
        /*0004*/ 	.word	0x00000082


	//----- nvinfo : EIATTR_KPARAM_INFO
	.align		4
.L_7:
        /*0008*/ 	.byte	0x04, 0x17
        /*000a*/ 	.short	(.L_9 - .L_8)
.L_8:
        /*000c*/ 	.word	0x00000000
        /*0010*/ 	.short	0x0003
        /*0012*/ 	.short	0x0018
        /*0014*/ 	.byte	0x00, 0xf0, 0x11, 0x00


	//----- nvinfo : EIATTR_KPARAM_INFO
	.align		4
.L_9:
        /*0018*/ 	.byte	0x04, 0x17
        /*001a*/ 	.short	(.L_11 - .L_10)
.L_10:
        /*001c*/ 	.word	0x00000000
        /*0020*/ 	.short	0x0002
        /*0022*/ 	.short	0x0010
        /*0024*/ 	.byte	0x00, 0xf5, 0x21, 0x00


	//----- nvinfo : EIATTR_KPARAM_INFO
	.align		4
.L_11:
        /*0028*/ 	.byte	0x04, 0x17
        /*002a*/ 	.short	(.L_13 - .L_12)
.L_12:
        /*002c*/ 	.word	0x00000000
        /*0030*/ 	.short	0x0001
        /*0032*/ 	.short	0x0008
        /*0034*/ 	.byte	0x00, 0xf5, 0x21, 0x00


	//----- nvinfo : EIATTR_KPARAM_INFO
	.align		4
.L_13:
        /*0038*/ 	.byte	0x04, 0x17
        /*003a*/ 	.short	(.L_15 - .L_14)
.L_14:
        /*003c*/ 	.word	0x00000000
        /*0040*/ 	.short	0x0000
        /*0042*/ 	.short	0x0000
        /*0044*/ 	.byte	0x00, 0xf5, 0x21, 0x00


	//----- nvinfo : EIATTR_SPARSE_MMA_MASK
	.align		4
.L_15:
        /*0048*/ 	.byte	0x03, 0x50
        /*004a*/ 	.short	0x0000


	//----- nvinfo : EIATTR_MAXREG_COUNT
	.align		4
        /*004c*/ 	.byte	0x03, 0x1b
        /*004e*/ 	.short	0x00ff


	//----- nvinfo : EIATTR_MERCURY_ISA_VERSION
	.align		4
        /*0050*/ 	.byte	0x03, 0x5f
        /*0052*/ 	.short	0x0101


	//----- nvinfo : EIATTR_VRC_CTA_INIT_COUNT
	.align		4
        /*0054*/ 	.byte	0x02, 0x4a
	.zero		1
	.zero		1


	//----- nvinfo : EIATTR_EXIT_INSTR_OFFSETS
	.align		4
        /*0058*/ 	.byte	0x04, 0x1c
        /*005a*/ 	.short	(.L_17 - .L_16)


	//   ....[0]....
.L_16:
        /*005c*/ 	.word	0x00000160


	//----- nvinfo : EIATTR_CBANK_PARAM_SIZE
	.align		4
.L_17:
        /*0060*/ 	.byte	0x03, 0x19
        /*0062*/ 	.short	0x001c


	//----- nvinfo : EIATTR_PARAM_CBANK
	.align		4
        /*0064*/ 	.byte	0x04, 0x0a
        /*0066*/ 	.short	(.L_19 - .L_18)
	.align		4
.L_18:
        /*0068*/ 	.word	index@(.nv.constant0._Z9vectorAddPiS_S_i)
        /*006c*/ 	.short	0x0380
        /*006e*/ 	.short	0x001c


	//----- nvinfo : EIATTR_SW_WAR
	.align		4
.L_19:
        /*0070*/ 	.byte	0x04, 0x36
        /*0072*/ 	.short	(.L_21 - .L_20)
.L_20:
        /*0074*/ 	.word	0x00000008
.L_21:


//--------------------- .nv.callgraph             --------------------------
	.section	.nv.callgraph,"",@"SHT_CUDA_CALLGRAPH"
	.align	4
	.sectionentsize	8
	.align		4
        /*0000*/ 	.word	0x00000000
	.align		4
        /*0004*/ 	.word	0xffffffff
	.align		4
        /*0008*/ 	.word	0x00000000
	.align		4
        /*000c*/ 	.word	0xfffffffe
	.align		4
        /*0010*/ 	.word	0x00000000
	.align		4
        /*0014*/ 	.word	0xfffffffd
	.align		4
        /*0018*/ 	.word	0x00000000
	.align		4
        /*001c*/ 	.word	0xfffffffc


//--------------------- .text._Z9vectorAddPiS_S_i --------------------------
	.section	.text._Z9vectorAddPiS_S_i,"ax",@progbits
	.align	128
        .global         _Z9vectorAddPiS_S_i
        .type           _Z9vectorAddPiS_S_i,@function
        .size           _Z9vectorAddPiS_S_i,(.L_x_1 - _Z9vectorAddPiS_S_i)
        .other          _Z9vectorAddPiS_S_i,@"STO_CUDA_ENTRY STV_DEFAULT"
_Z9vectorAddPiS_S_i:
.text._Z9vectorAddPiS_S_i:
[----:B------:R-:W-:Y:S01]  /*0000*/  LDC R1, c[0x0][0x37c] ;  /* 0x0000df00ff017b82 */ /* 0x000fe20000000800 */
[----:B------:R-:W0:Y:S07]  /*0010*/  S2R R7, SR_TID.Y ;  /* 0x0000000000077919 */ /* 0x000e2e0000002200 */
[----:B------:R-:W0:Y:S01]  /*0020*/  S2UR UR6, SR_CTAID.Y ;  /* 0x00000000000679c3 */ /* 0x000e220000002600 */
[----:B------:R-:W1:Y:S01]  /*0030*/  LDCU UR8, c[0x0][0x398] ;  /* 0x00007300ff0877ac */ /* 0x000e620008000800 */
[----:B------:R-:W2:Y:S01]  /*0040*/  S2R R9, SR_TID.X ;  /* 0x0000000000097919 */ /* 0x000ea20000002100 */
[----:B------:R-:W3:Y:S05]  /*0050*/  LDCU.64 UR4, c[0x0][0x358] ;  /* 0x00006b00ff0477ac */ /* 0x000eea0008000a00 */
[----:B------:R-:W0:Y:S08]  /*0060*/  LDC R0, c[0x0][0x364] ;  /* 0x0000d900ff007b82 */ /* 0x000e300000000800 */
[----:B------:R-:W2:Y:S08]  /*0070*/  S2UR UR7, SR_CTAID.X ;  /* 0x00000000000779c3 */ /* 0x000eb00000002500 */
[----:B------:R-:W2:Y:S08]  /*0080*/  LDC R6, c[0x0][0x360] ;  /* 0x0000d800ff067b82 */ /* 0x000eb00000000800 */
[----:B------:R-:W4:Y:S01]  /*0090*/  LDC.64 R2, c[0x0][0x380] ;  /* 0x0000e000ff027b82 */ /* 0x000f220000000a00 */
[----:B0-----:R-:W-:-:S07]  /*00a0*/  IMAD R0, R0, UR6, R7 ;  /* 0x0000000600007c24 */ /* 0x001fce000f8e0207 */
[----:B------:R-:W0:Y:S01]  /*00b0*/  LDC.64 R4, c[0x0][0x388] ;  /* 0x0000e200ff047b82 */ /* 0x000e220000000a00 */
[----:B--2---:R-:W-:-:S04]  /*00c0*/  IMAD R7, R6, UR7, R9 ;  /* 0x0000000706077c24 */ /* 0x004fc8000f8e0209 */
[----:B-1----:R-:W-:-:S03]  /*00d0*/  IMAD R9, R0, UR8, R7 ;  /* 0x0000000800097c24 */ /* 0x002fc6000f8e0207 */
[----:B------:R-:W1:Y:S01]  /*00e0*/  LDC.64 R6, c[0x0][0x390] ;  /* 0x0000e400ff067b82 */ /* 0x000e620000000a00 */
[----:B----4-:R-:W-:-:S06]  /*00f0*/  IMAD.WIDE R2, R9, 0x4, R2 ;  /* 0x0000000409027825 */ /* 0x010fcc00078e0202 */
[----:B---3--:R-:W2:Y:S01]  /*0100*/  LDG.E R2, desc[UR4][R2.64] ;  /* 0x0000000402027981 */ /* 0x008ea2000c1e1900 */
[----:B0-----:R-:W-:-:S06]  /*0110*/  IMAD.WIDE R4, R9, 0x4, R4 ;  /* 0x0000000409047825 */ /* 0x001fcc00078e0204 */
[----:B------:R-:W2:Y:S01]  /*0120*/  LDG.E R5, desc[UR4][R4.64] ;  /* 0x0000000404057981 */ /* 0x000ea2000c1e1900 */
[----:B-1----:R-:W-:Y:S01]  /*0130*/  IMAD.WIDE R6, R9, 0x4, R6 ;  /* 0x0000000409067825 */ /* 0x002fe200078e0206 */
[----:B--2---:R-:W-:-:S05]  /*0140*/  IADD3 R9, PT, PT, R2, R5, RZ ;  /* 0x0000000502097210 */ /* 0x004fca0007ffe0ff */
[----:B------:R-:W-:Y:S01]  /*0150*/  STG.E desc[UR4][R6.64], R9 ;  /* 0x0000000906007986 */ /* 0x000fe2000c101904 */
[----:B------:R-:W-:Y:S05]  /*0160*/  EXIT ;  /* 0x000000000000794d */ /* 0x000fea0003800000 */
.L_x_0:
[----:B------:R-:W-:-:S00]  /*0170*/  BRA `(.L_x_0) ;  /* 0xfffffffc00fc7947 */ /* 0x000fc0000383ffff */
[----:B------:R-:W-:-:S00]  /*0180*/  NOP ;  /* 0x0000000000007918 */ /* 0x000fc00000000000 */
[----:B------:R-:W-:-:S00]  /*0190*/  NOP ;  /* 0x0000000000007918 */ /* 0x000fc00000000000 */
[----:B------:R-:W-:-:S00]  /*01a0*/  NOP ;  /* 0x0000000000007918 */ /* 0x000fc00000000000 */
[----:B------:R-:W-:-:S00]  /*01b0*/  NOP ;  /* 0x0000000000007918 */ /* 0x000fc00000000000 */
[----:B------:R-:W-:-:S00]  /*01c0*/  NOP ;  /* 0x0000000000007918 */ /* 0x000fc00000000000 */
[----:B------:R-:W-:-:S00]  /*01d0*/  NOP ;  /* 0x0000000000007918 */ /* 0x000fc00000000000 */
[----:B------:R-:W-:-:S00]  /*01e0*/  NOP ;  /* 0x0000000000007918 */ /* 0x000fc00000000000 */
[----:B------:R-:W-:-:S00]  /*01f0*/  NOP ;  /* 0x0000000000007918 */ /* 0x000fc00000000000 */
.L_x_1:


//--------------------- .nv.shared.reserved.0     --------------------------
	.section	.nv.shared.reserved.0,"aw",@nobits
	.weak		__nv_reservedSMEM_offset_0_alias
	.size		__nv_reservedSMEM_offset_0_alias, 0, 64
	.other		__nv_reservedSMEM_offset_0_alias,@"STO_CUDA_RESERVED_SHARED STV_DEFAULT"
__nv_reservedSMEM_offset_0_alias:
	.zero		0
	.zero		64


//--------------------- .nv.constant0._Z9vectorAddPiS_S_i --------------------------
	.section	.nv.constant0._Z9vectorAddPiS_S_i,"a",@progbits
	.sectionflags	@""
	.align	4
.nv.constant0._Z9vectorAddPiS_S_i:
	.zero		924


//--------------------- SYMBOLS --------------------------

	.type		.nv.reservedSmem.offset0,@object
	.size		.nv.reservedSmem.offset0,0x4
